//
// Generated by NVIDIA NVVM Compiler
//
// Compiler Build ID: CL-36424714
// Cuda compilation tools, release 13.0, V13.0.88
// Based on NVVM 20.0.0
//

.version 9.0
.target sm_100
.address_size 64

	// .globl	_Z17sharpening_kernelPKfS0_Pfi

.visible .entry _Z17sharpening_kernelPKfS0_Pfi(
	.param .u64 .ptr .align 1 _Z17sharpening_kernelPKfS0_Pfi_param_0,
	.param .u64 .ptr .align 1 _Z17sharpening_kernelPKfS0_Pfi_param_1,
	.param .u64 .ptr .align 1 _Z17sharpening_kernelPKfS0_Pfi_param_2,
	.param .u32 _Z17sharpening_kernelPKfS0_Pfi_param_3
)
{
	.reg .b32 	%r<17>;
	.reg .b32 	%f<28>;
	.reg .b64 	%rd<14>;

	ld.param.u64 	%rd1, [_Z17sharpening_kernelPKfS0_Pfi_param_0];
	ld.param.u64 	%rd2, [_Z17sharpening_kernelPKfS0_Pfi_param_1];
	ld.param.u64 	%rd3, [_Z17sharpening_kernelPKfS0_Pfi_param_2];
	ld.param.u32 	%r1, [_Z17sharpening_kernelPKfS0_Pfi_param_3];
	cvta.to.global.u64 	%rd4, %rd1;
	cvta.to.global.u64 	%rd5, %rd2;
	mov.u32 	%r2, %ctaid.x;
	mov.u32 	%r3, %ntid.x;
	mov.u32 	%r4, %tid.x;
	mad.lo.s32 	%r5, %r2, %r3, %r4;
	mov.u32 	%r6, %ctaid.y;
	mov.u32 	%r7, %ntid.y;
	mov.u32 	%r8, %tid.y;
	mad.lo.s32 	%r9, %r6, %r7, %r8;
	shl.b32 	%r10, %r2, 3;
	add.s32 	%r11, %r10, %r4;
	shl.b32 	%r12, %r6, 3;
	add.s32 	%r13, %r12, %r8;
	mad.lo.s32 	%r14, %r11, %r1, %r13;
	ld.global.f32 	%f1, [%rd5];
	mul.wide.s32 	%rd6, %r14, 4;
	add.s64 	%rd7, %rd4, %rd6;
	ld.global.f32 	%f2, [%rd7];
	fma.rn.f32 	%f3, %f1, %f2, 0f00000000;
	ld.global.f32 	%f4, [%rd5+4];
	ld.global.f32 	%f5, [%rd7+4];
	fma.rn.f32 	%f6, %f4, %f5, %f3;
	ld.global.f32 	%f7, [%rd5+8];
	ld.global.f32 	%f8, [%rd7+8];
	fma.rn.f32 	%f9, %f7, %f8, %f6;
	ld.global.f32 	%f10, [%rd5+12];
	mul.wide.s32 	%rd8, %r1, 4;
	add.s64 	%rd9, %rd7, %rd8;
	ld.global.f32 	%f11, [%rd9];
	fma.rn.f32 	%f12, %f10, %f11, %f9;
	ld.global.f32 	%f13, [%rd5+16];
	ld.global.f32 	%f14, [%rd9+4];
	fma.rn.f32 	%f15, %f13, %f14, %f12;
	ld.global.f32 	%f16, [%rd5+20];
	ld.global.f32 	%f17, [%rd9+8];
	fma.rn.f32 	%f18, %f16, %f17, %f15;
	ld.global.f32 	%f19, [%rd5+24];
	add.s64 	%rd10, %rd9, %rd8;
	ld.global.f32 	%f20, [%rd10];
	fma.rn.f32 	%f21, %f19, %f20, %f18;
	ld.global.f32 	%f22, [%rd5+28];
	ld.global.f32 	%f23, [%rd10+4];
	fma.rn.f32 	%f24, %f22, %f23, %f21;
	ld.global.f32 	%f25, [%rd5+32];
	ld.global.f32 	%f26, [%rd10+8];
	fma.rn.f32 	%f27, %f25, %f26, %f24;
	cvta.to.global.u64 	%rd11, %rd3;
	add.s32 	%r15, %r1, -2;
	mad.lo.s32 	%r16, %r15, %r5, %r9;
	mul.wide.s32 	%rd12, %r16, 4;
	add.s64 	%rd13, %rd11, %rd12;
	st.global.f32 	[%rd13], %f27;
	ret;

}


// ===== COMPILED SASS (sm_100) =====

	.target	sm_100

	.elftype	@"ET_EXEC"


//--------------------- .note.nv.tkinfo           --------------------------
	.section	.note.nv.tkinfo,"",@"SHT_NOTE"
	.sectionflags	@"SHF_NOTE_NV_TKINFO"
	.tkinfo
        /*0018*/ 	.word	0x00000002
        /*0030*/ 	.string	""
        /*0030*/ 	.string	"ptxas"
        /*0030*/ 	.string	"Cuda compilation tools, release 13.0, V13.0.88"
        /*0030*/ 	.string	"Build cuda_13.0.r13.0/compiler.36424714_0"
        /*0030*/ 	.string	"-arch sm_100 -m 64 "



//--------------------- .note.nv.cuinfo           --------------------------
	.section	.note.nv.cuinfo,"",@"SHT_NOTE"
	.sectionflags	@"SHF_NOTE_NV_CUINFO"
        /*0018*/ 	.short	0x0002
        /*001a*/ 	.short	0x0064
        /*001c*/ 	.short	0x0082
	.zero		2


//--------------------- .nv.info                  --------------------------
	.section	.nv.info,"",@"SHT_CUDA_INFO"
	.align	4


	//----- nvinfo : EIATTR_REGCOUNT
	.align		4
        /*0000*/ 	.byte	0x04, 0x2f
        /*0002*/ 	.short	(.L_1 - .L_0)
	.align		4
.L_0:
        /*0004*/ 	.word	index@(_Z17sharpening_kernelPKfS0_Pfi)
        /*0008*/ 	.word	0x00000020


	//----- nvinfo : EIATTR_FRAME_SIZE
	.align		4
.L_1:
        /*000c*/ 	.byte	0x04, 0x11
        /*000e*/ 	.short	(.L_3 - .L_2)
	.align		4
.L_2:
        /*0010*/ 	.word	index@(_Z17sharpening_kernelPKfS0_Pfi)
        /*0014*/ 	.word	0x00000000


	//----- nvinfo : EIATTR_MIN_STACK_SIZE
	.align		4
.L_3:
        /*0018*/ 	.byte	0x04, 0x12
        /*001a*/ 	.short	(.L_5 - .L_4)
	.align		4
.L_4:
        /*001c*/ 	.word	index@(_Z17sharpening_kernelPKfS0_Pfi)
        /*0020*/ 	.word	0x00000000
.L_5:


//--------------------- .nv.compat                --------------------------
	.section	.nv.compat,"",@"SHT_CUDA_COMPAT_INFO"
	.align	4
        /*0000*/ 	.byte	0x02, 0x09, 0x00, 0x00, 0x02, 0x02, 0x01, 0x00, 0x02, 0x05, 0x05, 0x00, 0x03, 0x07, 0x01, 0x01
        /*0010*/ 	.byte	0x02, 0x03, 0x00, 0x00, 0x02, 0x06, 0x01, 0x00, 0x04, 0x0b, 0x08, 0x00, 0x09, 0x00, 0x00, 0x00
        /*0020*/ 	.byte	0x00, 0x00, 0x00, 0x00


//--------------------- .nv.info._Z17sharpening_kernelPKfS0_Pfi --------------------------
	.section	.nv.info._Z17sharpening_kernelPKfS0_Pfi,"",@"SHT_CUDA_INFO"
	.sectionflags	@""
	.align	4


	//----- nvinfo : EIATTR_CUDA_API_VERSION
	.align		4
        /*0000*/ 	.byte	0x04, 0x37
        /*0002*/ 	.short	(.L_7 - .L_6)
.L_6:
        /*0004*/ 	.word	0x00000082


	//----- nvinfo : EIATTR_KPARAM_INFO
	.align		4
.L_7:
        /*0008*/ 	.byte	0x04, 0x17
        /*000a*/ 	.short	(.L_9 - .L_8)
.L_8:
        /*000c*/ 	.word	0x00000000
        /*0010*/ 	.short	0x0003
        /*0012*/ 	.short	0x0018
        /*0014*/ 	.byte	0x00, 0xf0, 0x11, 0x00


	//----- nvinfo : EIATTR_KPARAM_INFO
	.align		4
.L_9:
        /*0018*/ 	.byte	0x04, 0x17
        /*001a*/ 	.short	(.L_11 - .L_10)
.L_10:
        /*001c*/ 	.word	0x00000000
        /*0020*/ 	.short	0x0002
        /*0022*/ 	.short	0x0010
        /*0024*/ 	.byte	0x00, 0xf5, 0x21, 0x00


	//----- nvinfo : EIATTR_KPARAM_INFO
	.align		4
.L_11:
        /*0028*/ 	.byte	0x04, 0x17
        /*002a*/ 	.short	(.L_13 - .L_12)
.L_12:
        /*002c*/ 	.word	0x00000000
        /*0030*/ 	.short	0x0001
        /*0032*/ 	.short	0x0008
        /*0034*/ 	.byte	0x00, 0xf5, 0x21, 0x00


	//----- nvinfo : EIATTR_KPARAM_INFO
	.align		4
.L_13:
        /*0038*/ 	.byte	0x04, 0x17
        /*003a*/ 	.short	(.L_15 - .L_14)
.L_14:
        /*003c*/ 	.word	0x00000000
        /*0040*/ 	.short	0x0000
        /*0042*/ 	.short	0x0000
        /*0044*/ 	.byte	0x00, 0xf5, 0x21, 0x00


	//----- nvinfo : EIATTR_SPARSE_MMA_MASK
	.align		4
.L_15:
        /*0048*/ 	.byte	0x03, 0x50
        /*004a*/ 	.short	0x0000


	//----- nvinfo : EIATTR_MAXREG_COUNT
	.align		4
        /*004c*/ 	.byte	0x03, 0x1b
        /*004e*/ 	.short	0x00ff


	//----- nvinfo : EIATTR_MERCURY_ISA_VERSION
	.align		4
        /*0050*/ 	.byte	0x03, 0x5f
        /*0052*/ 	.short	0x0101


	//----- nvinfo : EIATTR_VRC_CTA_INIT_COUNT
	.align		4
        /*0054*/ 	.byte	0x02, 0x4a
	.zero		1
	.zero		1


	//----- nvinfo : EIATTR_EXIT_INSTR_OFFSETS
	.align		4
        /*0058*/ 	.byte	0x04, 0x1c
        /*005a*/ 	.short	(.L_17 - .L_16)


	//   ....[0]....
.L_16:
        /*005c*/ 	.word	0x00000330


	//----- nvinfo : EIATTR_CBANK_PARAM_SIZE
	.align		4
.L_17:
        /*0060*/ 	.byte	0x03, 0x19
        /*0062*/ 	.short	0x001c


	//----- nvinfo : EIATTR_PARAM_CBANK
	.align		4
        /*0064*/ 	.byte	0x04, 0x0a
        /*0066*/ 	.short	(.L_19 - .L_18)
	.align		4
.L_18:
        /*0068*/ 	.word	index@(.nv.constant0._Z17sharpening_kernelPKfS0_Pfi)
        /*006c*/ 	.short	0x0380
        /*006e*/ 	.short	0x001c


	//----- nvinfo : EIATTR_SW_WAR
	.align		4
.L_19:
        /*0070*/ 	.byte	0x04, 0x36
        /*0072*/ 	.short	(.L_21 - .L_20)
.L_20:
        /*0074*/ 	.word	0x00000008
.L_21:


//--------------------- .nv.callgraph             --------------------------
	.section	.nv.callgraph,"",@"SHT_CUDA_CALLGRAPH"
	.align	4
	.sectionentsize	8
	.align		4
        /*0000*/ 	.word	0x00000000
	.align		4
        /*0004*/ 	.word	0xffffffff
	.align		4
        /*0008*/ 	.word	0x00000000
	.align		4
        /*000c*/ 	.word	0xfffffffe
	.align		4
        /*0010*/ 	.word	0x00000000
	.align		4
        /*0014*/ 	.word	0xfffffffd
	.align		4
        /*0018*/ 	.word	0x00000000
	.align		4
        /*001c*/ 	.word	0xfffffffc


//--------------------- .text._Z17sharpening_kernelPKfS0_Pfi --------------------------
	.section	.text._Z17sharpening_kernelPKfS0_Pfi,"ax",@progbits
	.align	128
        .global         _Z17sharpening_kernelPKfS0_Pfi
        .type           _Z17sharpening_kernelPKfS0_Pfi,@function
        .size           _Z17sharpening_kernelPKfS0_Pfi,(.L_x_1 - _Z17sharpening_kernelPKfS0_Pfi)
        .other          _Z17sharpening_kernelPKfS0_Pfi,@"STO_CUDA_ENTRY STV_DEFAULT"
_Z17sharpening_kernelPKfS0_Pfi:
.text._Z17sharpening_kernelPKfS0_Pfi:
[----:B------:R-:W-:Y:S01]  /*0000*/  LDC R1, c[0x0][0x37c] ;  /* 0x0000df00ff017b82 */ /* 0x000fe20000000800 */
[----:B------:R-:W0:Y:S07]  /*0010*/  S2R R12, SR_CTAID.X ;  /* 0x00000000000c7919 */ /* 0x000e2e0000002500 */
[----:B------:R-:W1:Y:S01]  /*0020*/  LDC R11, c[0x0][0x398] ;  /* 0x0000e600ff0b7b82 */ /* 0x000e620000000800 */
[----:B------:R-:W2:Y:S01]  /*0030*/  LDCU.64 UR4, c[0x0][0x358] ;  /* 0x00006b00ff0477ac */ /* 0x000ea20008000a00 */
[----:B------:R-:W0:Y:S01]  /*0040*/  S2R R9, SR_TID.X ;  /* 0x0000000000097919 */ /* 0x000e220000002100 */
[----:B------:R-:W3:Y:S05]  /*0050*/  S2R R13, SR_CTAID.Y ;  /* 0x00000000000d7919 */ /* 0x000eea0000002600 */
[----:B------:R-:W4:Y:S01]  /*0060*/  LDC.64 R24, c[0x0][0x380] ;  /* 0x0000e000ff187b82 */ /* 0x000f220000000a00 */
[----:B------:R-:W3:Y:S07]  /*0070*/  S2R R10, SR_TID.Y ;  /* 0x00000000000a7919 */ /* 0x000eee0000002200 */
[----:B------:R-:W2:Y:S01]  /*0080*/  LDC.64 R2, c[0x0][0x388] ;  /* 0x0000e200ff027b82 */ /* 0x000ea20000000a00 */
[----:B0-----:R-:W-:Y:S01]  /*0090*/  LEA R0, R12, R9, 0x3 ;  /* 0x000000090c007211 */ /* 0x001fe200078e18ff */
[----:B--2---:R-:W2:Y:S01]  /*00a0*/  LDG.E R20, desc[UR4][R2.64+0x4] ;  /* 0x0000040402147981 */ /* 0x004ea2000c1e1900 */
[----:B---3--:R-:W-:-:S03]  /*00b0*/  LEA R4, R13, R10, 0x3 ;  /* 0x0000000a0d047211 */ /* 0x008fc600078e18ff */
[----:B------:R-:W3:Y:S02]  /*00c0*/  LDG.E R19, desc[UR4][R2.64+0x8] ;  /* 0x0000080402137981 */ /* 0x000ee4000c1e1900 */
[----:B-1----:R-:W-:Y:S02]  /*00d0*/  IMAD R5, R0, R11, R4 ;  /* 0x0000000b00057224 */ /* 0x002fe400078e0204 */
[----:B------:R-:W5:Y:S02]  /*00e0*/  LDG.E R17, desc[UR4][R2.64+0xc] ;  /* 0x00000c0402117981 */ /* 0x000f64000c1e1900 */
[----:B----4-:R-:W-:Y:S02]  /*00f0*/  IMAD.WIDE R24, R5, 0x4, R24 ;  /* 0x0000000405187825 */ /* 0x010fe400078e0218 */
[----:B------:R-:W4:Y:S04]  /*0100*/  LDG.E R0, desc[UR4][R2.64] ;  /* 0x0000000402007981 */ /* 0x000f28000c1e1900 */
[----:B------:R-:W4:Y:S01]  /*0110*/  LDG.E R21, desc[UR4][R24.64] ;  /* 0x0000000418157981 */ /* 0x000f22000c1e1900 */
[----:B------:R-:W-:-:S03]  /*0120*/  IMAD.WIDE R4, R11, 0x4, R24 ;  /* 0x000000040b047825 */ /* 0x000fc600078e0218 */
[----:B------:R-:W2:Y:S04]  /*0130*/  LDG.E R23, desc[UR4][R24.64+0x4] ;  /* 0x0000040418177981 */ /* 0x000ea8000c1e1900 */
[----:B------:R-:W3:Y:S04]  /*0140*/  LDG.E R8, desc[UR4][R24.64+0x8] ;  /* 0x0000080418087981 */ /* 0x000ee8000c1e1900 */
[----:B------:R-:W5:Y:S01]  /*0150*/  LDG.E R18, desc[UR4][R4.64] ;  /* 0x0000000404127981 */ /* 0x000f62000c1e1900 */
[----:B------:R-:W-:-:S03]  /*0160*/  IMAD.WIDE R6, R11, 0x4, R4 ;  /* 0x000000040b067825 */ /* 0x000fc600078e0204 */
[----:B------:R-:W5:Y:S04]  /*0170*/  LDG.E R15, desc[UR4][R2.64+0x10] ;  /* 0x00001004020f7981 */ /* 0x000f68000c1e1900 */
[----:B------:R-:W5:Y:S04]  /*0180*/  LDG.E R16, desc[UR4][R4.64+0x4] ;  /* 0x0000040404107981 */ /* 0x000f68000c1e1900 */
[----:B------:R0:W5:Y:S04]  /*0190*/  LDG.E R14, desc[UR4][R4.64+0x8] ;  /* 0x00000804040e7981 */ /* 0x000168000c1e1900 */
[----:B------:R-:W5:Y:S04]  /*01a0*/  LDG.E R28, desc[UR4][R2.64+0x14] ;  /* 0x00001404021c7981 */ /* 0x000f68000c1e1900 */
[----:B------:R-:W5:Y:S01]  /*01b0*/  LDG.E R26, desc[UR4][R2.64+0x18] ;  /* 0x00001804021a7981 */ /* 0x000f62000c1e1900 */
[----:B------:R-:W1:Y:S01]  /*01c0*/  LDCU UR6, c[0x0][0x360] ;  /* 0x00006c00ff0677ac */ /* 0x000e620008000800 */
[----:B0-----:R-:W0:Y:S02]  /*01d0*/  LDC.64 R4, c[0x0][0x390] ;  /* 0x0000e400ff047b82 */ /* 0x001e240000000a00 */
[----:B------:R-:W5:Y:S04]  /*01e0*/  LDG.E R27, desc[UR4][R6.64] ;  /* 0x00000004061b7981 */ /* 0x000f68000c1e1900 */
[----:B------:R-:W5:Y:S04]  /*01f0*/  LDG.E R24, desc[UR4][R2.64+0x1c] ;  /* 0x00001c0402187981 */ /* 0x000f68000c1e1900 */
[----:B------:R-:W5:Y:S04]  /*0200*/  LDG.E R25, desc[UR4][R6.64+0x4] ;  /* 0x0000040406197981 */ /* 0x000f68000c1e1900 */
[----:B------:R-:W5:Y:S04]  /*0210*/  LDG.E R22, desc[UR4][R6.64+0x8] ;  /* 0x0000080406167981 */ /* 0x000f68000c1e1900 */
[----:B------:R-:W5:Y:S01]  /*0220*/  LDG.E R29, desc[UR4][R2.64+0x20] ;  /* 0x00002004021d7981 */ /* 0x000f62000c1e1900 */
[----:B------:R-:W0:Y:S01]  /*0230*/  LDCU UR7, c[0x0][0x364] ;  /* 0x00006c80ff0777ac */ /* 0x000e220008000800 */
[----:B------:R-:W-:Y:S01]  /*0240*/  IADD3 R11, PT, PT, R11, -0x2, RZ ;  /* 0xfffffffe0b0b7810 */ /* 0x000fe20007ffe0ff */
[----:B-1----:R-:W-:-:S02]  /*0250*/  IMAD R9, R12, UR6, R9 ;  /* 0x000000060c097c24 */ /* 0x002fc4000f8e0209 */
[----:B0-----:R-:W-:-:S04]  /*0260*/  IMAD R10, R13, UR7, R10 ;  /* 0x000000070d0a7c24 */ /* 0x001fc8000f8e020a */
[----:B------:R-:W-:-:S04]  /*0270*/  IMAD R9, R9, R11, R10 ;  /* 0x0000000b09097224 */ /* 0x000fc800078e020a */
[----:B------:R-:W-:-:S04]  /*0280*/  IMAD.WIDE R4, R9, 0x4, R4 ;  /* 0x0000000409047825 */ /* 0x000fc800078e0204 */
[----:B----4-:R-:W-:-:S04]  /*0290*/  FFMA R21, R0, R21, RZ ;  /* 0x0000001500157223 */ /* 0x010fc800000000ff */
[----:B--2---:R-:W-:-:S04]  /*02a0*/  FFMA R20, R20, R23, R21 ;  /* 0x0000001714147223 */ /* 0x004fc80000000015 */
[----:B---3--:R-:W-:-:S04]  /*02b0*/  FFMA R8, R19, R8, R20 ;  /* 0x0000000813087223 */ /* 0x008fc80000000014 */
[----:B-----5:R-:W-:-:S04]  /*02c0*/  FFMA R8, R17, R18, R8 ;  /* 0x0000001211087223 */ /* 0x020fc80000000008 */
[----:B------:R-:W-:-:S04]  /*02d0*/  FFMA R15, R15, R16, R8 ;  /* 0x000000100f0f7223 */ /* 0x000fc80000000008 */
[----:B------:R-:W-:-:S04]  /*02e0*/  FFMA R15, R28, R14, R15 ;  /* 0x0000000e1c0f7223 */ /* 0x000fc8000000000f */
[----:B------:R-:W-:-:S04]  /*02f0*/  FFMA R15, R26, R27, R15 ;  /* 0x0000001b1a0f7223 */ /* 0x000fc8000000000f */
[----:B------:R-:W-:-:S04]  /*0300*/  FFMA R24, R24, R25, R15 ;  /* 0x0000001918187223 */ /* 0x000fc8000000000f */
[----:B------:R-:W-:-:S05]  /*0310*/  FFMA R29, R29, R22, R24 ;  /* 0x000000161d1d7223 */ /* 0x000fca0000000018 */
[----:B------:R-:W-:Y:S01]  /*0320*/  STG.E desc[UR4][R4.64], R29 ;  /* 0x0000001d04007986 */ /* 0x000fe2000c101904 */
[----:B------:R-:W-:Y:S05]  /*0330*/  EXIT ;  /* 0x000000000000794d */ /* 0x000fea0003800000 */
.L_x_0:
[----:B------:R-:W-:-:S00]  /*0340*/  BRA `(.L_x_0) ;  /* 0xfffffffc00fc7947 */ /* 0x000fc0000383ffff */
[----:B------:R-:W-:-:S00]  /*0350*/  NOP ;  /* 0x0000000000007918 */ /* 0x000fc00000000000 */
        /* <DEDUP_REMOVED lines=10> */
.L_x_1:


//--------------------- .nv.shared.reserved.0     --------------------------
	.section	.nv.shared.reserved.0,"aw",@nobits
	.weak		__nv_reservedSMEM_offset_0_alias
	.size		__nv_reservedSMEM_offset_0_alias, 0, 64
	.other		__nv_reservedSMEM_offset_0_alias,@"STO_CUDA_RESERVED_SHARED STV_DEFAULT"
__nv_reservedSMEM_offset_0_alias:
	.zero		0
	.zero		64


//--------------------- .nv.constant0._Z17sharpening_kernelPKfS0_Pfi --------------------------
	.section	.nv.constant0._Z17sharpening_kernelPKfS0_Pfi,"a",@progbits
	.sectionflags	@""
	.align	4
.nv.constant0._Z17sharpening_kernelPKfS0_Pfi:
	.zero		924


//--------------------- SYMBOLS --------------------------

	.type		.nv.reservedSmem.offset0,@object
	.size		.nv.reservedSmem.offset0,0x4
